	.headerflags	@"EF_CUDA_TEXMODE_UNIFIED EF_CUDA_64BIT_ADDRESS EF_CUDA_ACCELERATORS EF_CUDA_SM90 EF_CUDA_VIRTUAL_SM(EF_CUDA_SM90)"
	.elftype	@"ET_EXEC"


//--------------------- .nv.info                  --------------------------
	.section	.nv.info,"",@"SHT_CUDA_INFO"
	.align	4


	//----- nvinfo : EIATTR_REGCOUNT
	.align		4
        /*0000*/ 	.byte	0x04, 0x2f
        /*0002*/ 	.short	(.L_1 - .L_0)
	.align		4
.L_0:
        /*0004*/ 	.word	index@(triton_poi_fused_convolution_relu_threshold_backward_24)
        /*0008*/ 	.word	0x0000000a


	//----- nvinfo : EIATTR_MIN_STACK_SIZE
	.align		4
.L_1:
        /*000c*/ 	.byte	0x04, 0x12
        /*000e*/ 	.short	(.L_3 - .L_2)
	.align		4
.L_2:
        /*0010*/ 	.word	index@(triton_poi_fused_convolution_relu_threshold_backward_24)
        /*0014*/ 	.word	0x00000000


	//----- nvinfo : EIATTR_FRAME_SIZE
	.align		4
.L_3:
        /*0018*/ 	.byte	0x04, 0x11
        /*001a*/ 	.short	(.L_5 - .L_4)
	.align		4
.L_4:
        /*001c*/ 	.word	index@(triton_poi_fused_convolution_relu_threshold_backward_24)
        /*0020*/ 	.word	0x00000000


	//----- nvinfo : EIATTR_MIN_STACK_SIZE
	.align		4
.L_5:
        /*0024*/ 	.byte	0x04, 0x12
        /*0026*/ 	.short	(.L_7 - .L_6)
	.align		4
.L_6:
        /*0028*/ 	.word	index@(triton_poi_fused_convolution_relu_threshold_backward_24)
        /*002c*/ 	.word	0x00000000
.L_7:


//--------------------- .nv.info.triton_poi_fused_convolution_relu_threshold_backward_24 --------------------------
	.section	.nv.info.triton_poi_fused_convolution_relu_threshold_backward_24,"",@"SHT_CUDA_INFO"
	.sectionflags	@""
	.align	4


	//----- nvinfo : EIATTR_CUDA_API_VERSION
	.align		4
        /*0000*/ 	.byte	0x04, 0x37
        /*0002*/ 	.short	(.L_9 - .L_8)
.L_8:
        /*0004*/ 	.word	0x0000007c


	//----- nvinfo : EIATTR_KPARAM_INFO
	.align		4
.L_9:
        /*0008*/ 	.byte	0x04, 0x17
        /*000a*/ 	.short	(.L_11 - .L_10)
.L_10:
        /*000c*/ 	.word	0x00000000
        /*0010*/ 	.short	0x0003
        /*0012*/ 	.short	0x0018
        /*0014*/ 	.byte	0x00, 0xf0, 0x11, 0x00


	//----- nvinfo : EIATTR_KPARAM_INFO
	.align		4
.L_11:
        /*0018*/ 	.byte	0x04, 0x17
        /*001a*/ 	.short	(.L_13 - .L_12)
.L_12:
        /*001c*/ 	.word	0x00000000
        /*0020*/ 	.short	0x0002
        /*0022*/ 	.short	0x0010
        /*0024*/ 	.byte	0x00, 0xf4, 0x21, 0x00


	//----- nvinfo : EIATTR_KPARAM_INFO
	.align		4
.L_13:
        /*0028*/ 	.byte	0x04, 0x17
        /*002a*/ 	.short	(.L_15 - .L_14)
.L_14:
        /*002c*/ 	.word	0x00000000
        /*0030*/ 	.short	0x0001
        /*0032*/ 	.short	0x0008
        /*0034*/ 	.byte	0x00, 0xf4, 0x21, 0x00


	//----- nvinfo : EIATTR_KPARAM_INFO
	.align		4
.L_15:
        /*0038*/ 	.byte	0x04, 0x17
        /*003a*/ 	.short	(.L_17 - .L_16)
.L_16:
        /*003c*/ 	.word	0x00000000
        /*0040*/ 	.short	0x0000
        /*0042*/ 	.short	0x0000
        /*0044*/ 	.byte	0x00, 0xf4, 0x21, 0x00


	//----- nvinfo : EIATTR_SPARSE_MMA_MASK
	.align		4
.L_17:
        /*0048*/ 	.byte	0x03, 0x50
        /*004a*/ 	.short	0x0000


	//----- nvinfo : EIATTR_MAXREG_COUNT
	.align		4
        /*004c*/ 	.byte	0x03, 0x1b
        /*004e*/ 	.short	0x00ff


	//----- nvinfo : EIATTR_EXIT_INSTR_OFFSETS
	.align		4
        /*0050*/ 	.byte	0x04, 0x1c
        /*0052*/ 	.short	(.L_19 - .L_18)


	//   ....[0]....
.L_18:
        /*0054*/ 	.word	0x000001b0


	//----- nvinfo : EIATTR_REQNTID
	.align		4
.L_19:
        /*0058*/ 	.byte	0x04, 0x10
        /*005a*/ 	.short	(.L_21 - .L_20)
.L_20:
        /*005c*/ 	.word	0x00000080
        /*0060*/ 	.word	0x00000001
        /*0064*/ 	.word	0x00000001


	//----- nvinfo : EIATTR_CBANK_PARAM_SIZE
	.align		4
.L_21:
        /*0068*/ 	.byte	0x03, 0x19
        /*006a*/ 	.short	0x001c


	//----- nvinfo : EIATTR_PARAM_CBANK
	.align		4
        /*006c*/ 	.byte	0x04, 0x0a
        /*006e*/ 	.short	(.L_23 - .L_22)
	.align		4
.L_22:
        /*0070*/ 	.word	index@(.nv.constant0.triton_poi_fused_convolution_relu_threshold_backward_24)
        /*0074*/ 	.short	0x0210
        /*0076*/ 	.short	0x001c


	//----- nvinfo : EIATTR_SW_WAR
	.align		4
.L_23:
        /*0078*/ 	.byte	0x04, 0x36
        /*007a*/ 	.short	(.L_25 - .L_24)
.L_24:
        /*007c*/ 	.word	0x00000008
.L_25:


//--------------------- .nv.callgraph             --------------------------
	.section	.nv.callgraph,"",@"SHT_CUDA_CALLGRAPH"
	.align	4
	.sectionentsize	8
	.align		4
        /*0000*/ 	.word	0x00000000
	.align		4
        /*0004*/ 	.word	0xffffffff
	.align		4
        /*0008*/ 	.word	0x00000000
	.align		4
        /*000c*/ 	.word	0xfffffffe
	.align		4
        /*0010*/ 	.word	0x00000000
	.align		4
        /*0014*/ 	.word	0xfffffffd
	.align		4
        /*0018*/ 	.word	0x00000000
	.align		4
        /*001c*/ 	.word	0xfffffffc


//--------------------- .text.triton_poi_fused_convolution_relu_threshold_backward_24 --------------------------
	.section	.text.triton_poi_fused_convolution_relu_threshold_backward_24,"ax",@progbits
	.align	128
        .global         triton_poi_fused_convolution_relu_threshold_backward_24
        .type           triton_poi_fused_convolution_relu_threshold_backward_24,@function
        .size           triton_poi_fused_convolution_relu_threshold_backward_24,(.L_x_1 - triton_poi_fused_convolution_relu_threshold_backward_24)
        .other          triton_poi_fused_convolution_relu_threshold_backward_24,@"STO_CUDA_ENTRY STV_DEFAULT"
triton_poi_fused_convolution_relu_threshold_backward_24:
.text.triton_poi_fused_convolution_relu_threshold_backward_24:
[----:B------:R-:W-:Y:S01]  /*0000*/  LDC R1, c[0x0][0x28] ;  /* 0x00000a00ff017b82 */ /* 0x000fe20000000800 */
[----:B------:R-:W1:Y:S07]  /*0010*/  S2R R0, SR_TID.X ;  /* 0x0000000000007919 */ /* 0x000e6e0000002100 */
[----:B------:R-:W2:Y:S01]  /*0020*/  LDC.64 R2, c[0x0][0x210] ;  /* 0x00008400ff027b82 */ /* 0x000ea20000000a00 */
[----:B------:R-:W-:Y:S01]  /*0030*/  ULDC.64 UR4, c[0x0][0x208] ;  /* 0x0000820000047ab9 */ /* 0x000fe20000000a00 */
[----:B------:R-:W-:Y:S01]  /*0040*/  ULDC.64 UR6, c[0x0][0x220] ;  /* 0x0000880000067ab9 */ /* 0x000fe20000000a00 */
[----:B------:R-:W3:Y:S05]  /*0050*/  S2R R7, SR_CTAID.X ;  /* 0x0000000000077919 */ /* 0x000eea0000002500 */
[----:B------:R-:W4:Y:S01]  /*0060*/  LDC.64 R4, c[0x0][0x218] ;  /* 0x00008600ff047b82 */ /* 0x000f220000000a00 */
[----:B-1----:R-:W-:Y:S01]  /*0070*/  IMAD.SHL.U32 R0, R0, 0x2, RZ ;  /* 0x0000000200007824 */ /* 0x002fe200078e00ff */
[----:B----4-:R-:W4:Y:S04]  /*0080*/  LDG.E R4, desc[UR4][R4.64] ;  /* 0x0000000404047981 */ /* 0x010f28000c1e1900 */
[----:B------:R-:W-:-:S05]  /*0090*/  LOP3.LUT R0, R0, 0xfe, RZ, 0xc0, !PT ;  /* 0x000000fe00007812 */ /* 0x000fca00078ec0ff */
[----:B---3--:R-:W-:-:S04]  /*00a0*/  IMAD R7, R7, 0x100, R0 ;  /* 0x0000010007077824 */ /* 0x008fc800078e0200 */
[----:B--2---:R-:W-:-:S06]  /*00b0*/  IMAD.WIDE R2, R7, 0x4, R2 ;  /* 0x0000000407027825 */ /* 0x004fcc00078e0202 */
[----:B------:R-:W4:Y:S02]  /*00c0*/  LDG.E.64 R2, desc[UR4][R2.64] ;  /* 0x0000000402027981 */ /* 0x000f24000c1e1b00 */
[--C-:B----4-:R-:W-:Y:S01]  /*00d0*/  FADD R0, R2, R4.reuse ;  /* 0x0000000402007221 */ /* 0x110fe20000000000 */
[----:B------:R-:W-:Y:S01]  /*00e0*/  FADD R6, R3, R4 ;  /* 0x0000000403067221 */ /* 0x000fe20000000000 */
[C---:B------:R-:W-:Y:S02]  /*00f0*/  FSETP.GEU.AND P1, PT, R4.reuse, -R2, PT ;  /* 0x800000020400720b */ /* 0x040fe40003f2e000 */
[----:B------:R-:W-:Y:S02]  /*0100*/  FSETP.GEU.AND P0, PT, R4, -R3, PT ;  /* 0x800000030400720b */ /* 0x000fe40003f0e000 */
[----:B------:R-:W-:Y:S02]  /*0110*/  FSEL R0, R0, RZ, P1 ;  /* 0x000000ff00007208 */ /* 0x000fe40000800000 */
[----:B------:R-:W-:-:S02]  /*0120*/  FSEL R6, R6, RZ, P0 ;  /* 0x000000ff06067208 */ /* 0x000fc40000000000 */
[----:B------:R-:W-:Y:S02]  /*0130*/  FSETP.GTU.AND P1, PT, R0, RZ, PT ;  /* 0x000000ff0000720b */ /* 0x000fe40003f2c000 */
[----:B------:R-:W-:Y:S02]  /*0140*/  FSETP.GTU.AND P0, PT, R6, RZ, PT ;  /* 0x000000ff0600720b */ /* 0x000fe40003f0c000 */
[----:B------:R-:W-:Y:S02]  /*0150*/  SEL R0, RZ, 0x1, P1 ;  /* 0x00000001ff007807 */ /* 0x000fe40000800000 */
[----:B------:R-:W-:Y:S02]  /*0160*/  SEL R3, RZ, 0x100, P0 ;  /* 0x00000100ff037807 */ /* 0x000fe40000000000 */
[----:B------:R-:W-:-:S03]  /*0170*/  IADD3 R4, P2, R7, UR6, RZ ;  /* 0x0000000607047c10 */ /* 0x000fc6000ff5e0ff */
[----:B------:R-:W-:Y:S01]  /*0180*/  IMAD.IADD R3, R0, 0x1, R3 ;  /* 0x0000000100037824 */ /* 0x000fe200078e0203 */
[----:B------:R-:W-:-:S05]  /*0190*/  LEA.HI.X.SX32 R5, R7, UR7, 0x1, P2 ;  /* 0x0000000707057c11 */ /* 0x000fca00090f0eff */
[----:B------:R-:W-:Y:S01]  /*01a0*/  STG.E.U16 desc[UR4][R4.64], R3 ;  /* 0x0000000304007986 */ /* 0x000fe2000c101504 */
[----:B------:R-:W-:Y:S05]  /*01b0*/  EXIT ;  /* 0x000000000000794d */ /* 0x000fea0003800000 */
.L_x_0:
[----:B------:R-:W-:-:S00]  /*01c0*/  BRA `(.L_x_0) ;  /* 0xfffffffc00fc7947 */ /* 0x000fc0000383ffff */
[----:B------:R-:W-:-:S00]  /*01d0*/  NOP ;  /* 0x0000000000007918 */ /* 0x000fc00000000000 */
        /* <DEDUP_REMOVED lines=10> */
.L_x_1:


//--------------------- .nv.constant0.triton_poi_fused_convolution_relu_threshold_backward_24 --------------------------
	.section	.nv.constant0.triton_poi_fused_convolution_relu_threshold_backward_24,"a",@progbits
	.sectionflags	@""
	.align	4
.nv.constant0.triton_poi_fused_convolution_relu_threshold_backward_24:
	.zero		556
